//
// Generated by NVIDIA NVVM Compiler
//
// Compiler Build ID: CL-36424714
// Cuda compilation tools, release 13.0, V13.0.88
// Based on NVVM 20.0.0
//

.version 9.0
.target sm_100
.address_size 64

	// .globl	_Z19find_maximum_kernelPyS_Piy
// _ZZ19find_maximum_kernelPyS_PiyE5cache has been demoted

.visible .entry _Z19find_maximum_kernelPyS_Piy(
	.param .u64 .ptr .align 1 _Z19find_maximum_kernelPyS_Piy_param_0,
	.param .u64 .ptr .align 1 _Z19find_maximum_kernelPyS_Piy_param_1,
	.param .u64 .ptr .align 1 _Z19find_maximum_kernelPyS_Piy_param_2,
	.param .u64 _Z19find_maximum_kernelPyS_Piy_param_3
)
{
	.reg .pred 	%p<10>;
	.reg .b32 	%r<16>;
	.reg .b64 	%rd<34>;
	// demoted variable
	.shared .align 8 .b8 _ZZ19find_maximum_kernelPyS_PiyE5cache[2048];
	ld.param.u64 	%rd17, [_Z19find_maximum_kernelPyS_Piy_param_0];
	ld.param.u64 	%rd20, [_Z19find_maximum_kernelPyS_Piy_param_1];
	ld.param.u64 	%rd21, [_Z19find_maximum_kernelPyS_Piy_param_2];
	ld.param.u64 	%rd18, [_Z19find_maximum_kernelPyS_Piy_param_3];
	cvta.to.global.u64 	%rd1, %rd20;
	cvta.to.global.u64 	%rd2, %rd21;
	mov.u32 	%r1, %tid.x;
	mov.u32 	%r4, %ctaid.x;
	mov.u32 	%r2, %ntid.x;
	mad.lo.s32 	%r5, %r4, %r2, %r1;
	cvt.u64.u32 	%rd3, %r5;
	setp.le.u64 	%p1, %rd18, %rd3;
	mov.b64 	%rd32, 0;
	@%p1 bra 	$L__BB0_3;
	mov.u32 	%r6, %nctaid.x;
	mul.lo.s32 	%r7, %r6, %r2;
	cvt.u64.u32 	%rd4, %r7;
	cvta.to.global.u64 	%rd5, %rd17;
	mov.b64 	%rd30, 0;
	mov.u64 	%rd32, %rd30;
$L__BB0_2:
	add.s64 	%rd23, %rd30, %rd3;
	shl.b64 	%rd24, %rd23, 3;
	add.s64 	%rd25, %rd5, %rd24;
	ld.global.u64 	%rd26, [%rd25];
	max.u64 	%rd32, %rd32, %rd26;
	add.s64 	%rd30, %rd30, %rd4;
	add.s64 	%rd27, %rd23, %rd4;
	setp.lt.u64 	%p2, %rd27, %rd18;
	@%p2 bra 	$L__BB0_2;
$L__BB0_3:
	shl.b32 	%r8, %r1, 3;
	mov.u32 	%r9, _ZZ19find_maximum_kernelPyS_PiyE5cache;
	add.s32 	%r3, %r9, %r8;
	st.shared.u64 	[%r3], %rd32;
	bar.sync 	0;
	setp.lt.u32 	%p3, %r2, 2;
	@%p3 bra 	$L__BB0_9;
	shr.u32 	%r10, %r2, 1;
	cvt.u64.u32 	%rd33, %r10;
	cvt.u64.u32 	%rd12, %r1;
$L__BB0_5:
	mov.u64 	%rd13, %rd33;
	setp.le.u64 	%p4, %rd13, %rd12;
	@%p4 bra 	$L__BB0_8;
	ld.shared.u64 	%rd28, [%r3];
	cvt.u32.u64 	%r11, %rd13;
	shl.b32 	%r12, %r11, 3;
	add.s32 	%r13, %r3, %r12;
	ld.shared.u64 	%rd14, [%r13];
	setp.ge.u64 	%p5, %rd28, %rd14;
	@%p5 bra 	$L__BB0_8;
	st.shared.u64 	[%r3], %rd14;
$L__BB0_8:
	bar.sync 	0;
	shr.u64 	%rd33, %rd13, 1;
	setp.gt.u64 	%p6, %rd13, 1;
	@%p6 bra 	$L__BB0_5;
$L__BB0_9:
	setp.ne.s32 	%p7, %r1, 0;
	@%p7 bra 	$L__BB0_14;
$L__BB0_10:
	atom.relaxed.global.cas.b32 	%r14, [%rd2], 0, 1;
	setp.ne.s32 	%p8, %r14, 0;
	@%p8 bra 	$L__BB0_10;
	ld.global.u64 	%rd29, [%rd1];
	ld.shared.u64 	%rd16, [_ZZ19find_maximum_kernelPyS_PiyE5cache];
	setp.ge.u64 	%p9, %rd29, %rd16;
	@%p9 bra 	$L__BB0_13;
	st.global.u64 	[%rd1], %rd16;
$L__BB0_13:
	atom.global.exch.b32 	%r15, [%rd2], 0;
$L__BB0_14:
	ret;

}


// ===== COMPILED SASS (sm_100) =====

	.target	sm_100

	.elftype	@"ET_EXEC"


//--------------------- .note.nv.tkinfo           --------------------------
	.section	.note.nv.tkinfo,"",@"SHT_NOTE"
	.sectionflags	@"SHF_NOTE_NV_TKINFO"
	.tkinfo
        /*0018*/ 	.word	0x00000002
        /*0030*/ 	.string	""
        /*0030*/ 	.string	"ptxas"
        /*0030*/ 	.string	"Cuda compilation tools, release 13.0, V13.0.88"
        /*0030*/ 	.string	"Build cuda_13.0.r13.0/compiler.36424714_0"
        /*0030*/ 	.string	"-arch sm_100 -m 64 "



//--------------------- .note.nv.cuinfo           --------------------------
	.section	.note.nv.cuinfo,"",@"SHT_NOTE"
	.sectionflags	@"SHF_NOTE_NV_CUINFO"
        /*0018*/ 	.short	0x0002
        /*001a*/ 	.short	0x0064
        /*001c*/ 	.short	0x0082
	.zero		2


//--------------------- .nv.info                  --------------------------
	.section	.nv.info,"",@"SHT_CUDA_INFO"
	.align	4


	//----- nvinfo : EIATTR_REGCOUNT
	.align		4
        /*0000*/ 	.byte	0x04, 0x2f
        /*0002*/ 	.short	(.L_1 - .L_0)
	.align		4
.L_0:
        /*0004*/ 	.word	index@(_Z19find_maximum_kernelPyS_Piy)
        /*0008*/ 	.word	0x00000010


	//----- nvinfo : EIATTR_FRAME_SIZE
	.align		4
.L_1:
        /*000c*/ 	.byte	0x04, 0x11
        /*000e*/ 	.short	(.L_3 - .L_2)
	.align		4
.L_2:
        /*0010*/ 	.word	index@(_Z19find_maximum_kernelPyS_Piy)
        /*0014*/ 	.word	0x00000000


	//----- nvinfo : EIATTR_MIN_STACK_SIZE
	.align		4
.L_3:
        /*0018*/ 	.byte	0x04, 0x12
        /*001a*/ 	.short	(.L_5 - .L_4)
	.align		4
.L_4:
        /*001c*/ 	.word	index@(_Z19find_maximum_kernelPyS_Piy)
        /*0020*/ 	.word	0x00000000
.L_5:


//--------------------- .nv.compat                --------------------------
	.section	.nv.compat,"",@"SHT_CUDA_COMPAT_INFO"
	.align	4
        /*0000*/ 	.byte	0x02, 0x09, 0x00, 0x00, 0x02, 0x02, 0x01, 0x00, 0x02, 0x05, 0x05, 0x00, 0x03, 0x07, 0x01, 0x01
        /*0010*/ 	.byte	0x02, 0x03, 0x00, 0x00, 0x02, 0x06, 0x01, 0x00, 0x04, 0x0b, 0x08, 0x00, 0x09, 0x00, 0x00, 0x00
        /*0020*/ 	.byte	0x00, 0x00, 0x00, 0x00


//--------------------- .nv.info._Z19find_maximum_kernelPyS_Piy --------------------------
	.section	.nv.info._Z19find_maximum_kernelPyS_Piy,"",@"SHT_CUDA_INFO"
	.sectionflags	@""
	.align	4


	//----- nvinfo : EIATTR_CUDA_API_VERSION
	.align		4
        /*0000*/ 	.byte	0x04, 0x37
        /*0002*/ 	.short	(.L_7 - .L_6)
.L_6:
        /*0004*/ 	.word	0x00000082


	//----- nvinfo : EIATTR_KPARAM_INFO
	.align		4
.L_7:
        /*0008*/ 	.byte	0x04, 0x17
        /*000a*/ 	.short	(.L_9 - .L_8)
.L_8:
        /*000c*/ 	.word	0x00000000
        /*0010*/ 	.short	0x0003
        /*0012*/ 	.short	0x0018
        /*0014*/ 	.byte	0x00, 0xf0, 0x21, 0x00


	//----- nvinfo : EIATTR_KPARAM_INFO
	.align		4
.L_9:
        /*0018*/ 	.byte	0x04, 0x17
        /*001a*/ 	.short	(.L_11 - .L_10)
.L_10:
        /*001c*/ 	.word	0x00000000
        /*0020*/ 	.short	0x0002
        /*0022*/ 	.short	0x0010
        /*0024*/ 	.byte	0x00, 0xf5, 0x21, 0x00


	//----- nvinfo : EIATTR_KPARAM_INFO
	.align		4
.L_11:
        /*0028*/ 	.byte	0x04, 0x17
        /*002a*/ 	.short	(.L_13 - .L_12)
.L_12:
        /*002c*/ 	.word	0x00000000
        /*0030*/ 	.short	0x0001
        /*0032*/ 	.short	0x0008
        /*0034*/ 	.byte	0x00, 0xf5, 0x21, 0x00


	//----- nvinfo : EIATTR_KPARAM_INFO
	.align		4
.L_13:
        /*0038*/ 	.byte	0x04, 0x17
        /*003a*/ 	.short	(.L_15 - .L_14)
.L_14:
        /*003c*/ 	.word	0x00000000
        /*0040*/ 	.short	0x0000
        /*0042*/ 	.short	0x0000
        /*0044*/ 	.byte	0x00, 0xf5, 0x21, 0x00


	//----- nvinfo : EIATTR_SPARSE_MMA_MASK
	.align		4
.L_15:
        /*0048*/ 	.byte	0x03, 0x50
        /*004a*/ 	.short	0x0000


	//----- nvinfo : EIATTR_MAXREG_COUNT
	.align		4
        /*004c*/ 	.byte	0x03, 0x1b
        /*004e*/ 	.short	0x00ff


	//----- nvinfo : EIATTR_NUM_BARRIERS
	.align		4
        /*0050*/ 	.byte	0x02, 0x4c
        /*0052*/ 	.byte	0x01
	.zero		1


	//----- nvinfo : EIATTR_MERCURY_ISA_VERSION
	.align		4
        /*0054*/ 	.byte	0x03, 0x5f
        /*0056*/ 	.short	0x0101


	//----- nvinfo : EIATTR_VRC_CTA_INIT_COUNT
	.align		4
        /*0058*/ 	.byte	0x02, 0x4a
	.zero		1
	.zero		1


	//----- nvinfo : EIATTR_EXIT_INSTR_OFFSETS
	.align		4
        /*005c*/ 	.byte	0x04, 0x1c
        /*005e*/ 	.short	(.L_17 - .L_16)


	//   ....[0]....
.L_16:
        /*0060*/ 	.word	0x00000430


	//   ....[1]....
        /*0064*/ 	.word	0x00000570


	//----- nvinfo : EIATTR_CRS_STACK_SIZE
	.align		4
.L_17:
        /*0068*/ 	.byte	0x04, 0x1e
        /*006a*/ 	.short	(.L_19 - .L_18)
.L_18:
        /*006c*/ 	.word	0x00000000


	//----- nvinfo : EIATTR_CBANK_PARAM_SIZE
	.align		4
.L_19:
        /*0070*/ 	.byte	0x03, 0x19
        /*0072*/ 	.short	0x0020


	//----- nvinfo : EIATTR_PARAM_CBANK
	.align		4
        /*0074*/ 	.byte	0x04, 0x0a
        /*0076*/ 	.short	(.L_21 - .L_20)
	.align		4
.L_20:
        /*0078*/ 	.word	index@(.nv.constant0._Z19find_maximum_kernelPyS_Piy)
        /*007c*/ 	.short	0x0380
        /*007e*/ 	.short	0x0020


	//----- nvinfo : EIATTR_SW_WAR
	.align		4
.L_21:
        /*0080*/ 	.byte	0x04, 0x36
        /*0082*/ 	.short	(.L_23 - .L_22)
.L_22:
        /*0084*/ 	.word	0x00000008
.L_23:


//--------------------- .nv.callgraph             --------------------------
	.section	.nv.callgraph,"",@"SHT_CUDA_CALLGRAPH"
	.align	4
	.sectionentsize	8
	.align		4
        /*0000*/ 	.word	0x00000000
	.align		4
        /*0004*/ 	.word	0xffffffff
	.align		4
        /*0008*/ 	.word	0x00000000
	.align		4
        /*000c*/ 	.word	0xfffffffe
	.align		4
        /*0010*/ 	.word	0x00000000
	.align		4
        /*0014*/ 	.word	0xfffffffd
	.align		4
        /*0018*/ 	.word	0x00000000
	.align		4
        /*001c*/ 	.word	0xfffffffc


//--------------------- .text._Z19find_maximum_kernelPyS_Piy --------------------------
	.section	.text._Z19find_maximum_kernelPyS_Piy,"ax",@progbits
	.align	128
        .global         _Z19find_maximum_kernelPyS_Piy
        .type           _Z19find_maximum_kernelPyS_Piy,@function
        .size           _Z19find_maximum_kernelPyS_Piy,(.L_x_10 - _Z19find_maximum_kernelPyS_Piy)
        .other          _Z19find_maximum_kernelPyS_Piy,@"STO_CUDA_ENTRY STV_DEFAULT"
_Z19find_maximum_kernelPyS_Piy:
.text._Z19find_maximum_kernelPyS_Piy:
[----:B------:R-:W-:Y:S01]  /*0000*/  LDC R1, c[0x0][0x37c] ;  /* 0x0000df00ff017b82 */ /* 0x000fe20000000800 */
[----:B------:R-:W0:Y:S07]  /*0010*/  S2R R6, SR_TID.X ;  /* 0x0000000000067919 */ /* 0x000e2e0000002100 */
[----:B------:R-:W0:Y:S01]  /*0020*/  S2UR UR4, SR_CTAID.X ;  /* 0x00000000000479c3 */ /* 0x000e220000002500 */
[----:B------:R-:W1:Y:S01]  /*0030*/  LDCU.64 UR8, c[0x0][0x398] ;  /* 0x00007300ff0877ac */ /* 0x000e620008000a00 */
[----:B------:R-:W-:Y:S01]  /*0040*/  BSSY.RECONVERGENT B0, `(.L_x_0) ;  /* 0x000001f000007945 */ /* 0x000fe20003800200 */
[----:B------:R-:W-:Y:S01]  /*0050*/  IMAD.MOV.U32 R11, RZ, RZ, RZ ;  /* 0x000000ffff0b7224 */ /* 0x000fe200078e00ff */
[----:B------:R-:W2:Y:S01]  /*0060*/  LDCU.64 UR6, c[0x0][0x358] ;  /* 0x00006b00ff0677ac */ /* 0x000ea20008000a00 */
[----:B------:R-:W-:-:S03]  /*0070*/  IMAD.MOV.U32 R13, RZ, RZ, RZ ;  /* 0x000000ffff0d7224 */ /* 0x000fc600078e00ff */
[----:B------:R-:W0:Y:S01]  /*0080*/  LDC R5, c[0x0][0x360] ;  /* 0x0000d800ff057b82 */ /* 0x000e220000000800 */
[----:B------:R-:W3:Y:S01]  /*0090*/  LDCU.64 UR10, c[0x0][0x380] ;  /* 0x00007000ff0a77ac */ /* 0x000ee20008000a00 */
[----:B0-----:R-:W-:-:S05]  /*00a0*/  IMAD R0, R5, UR4, R6 ;  /* 0x0000000405007c24 */ /* 0x001fca000f8e0206 */
[----:B-1----:R-:W-:-:S04]  /*00b0*/  ISETP.GE.U32.AND P0, PT, R0, UR8, PT ;  /* 0x0000000800007c0c */ /* 0x002fc8000bf06070 */
[----:B------:R-:W-:-:S13]  /*00c0*/  ISETP.GE.U32.AND.EX P0, PT, RZ, UR9, PT, P0 ;  /* 0x00000009ff007c0c */ /* 0x000fda000bf06100 */
[----:B--23--:R-:W-:Y:S05]  /*00d0*/  @P0 BRA `(.L_x_1) ;  /* 0x0000000000540947 */ /* 0x00cfea0003800000 */
[----:B------:R-:W0:Y:S01]  /*00e0*/  LDCU UR4, c[0x0][0x370] ;  /* 0x00006e00ff0477ac */ /* 0x000e220008000800 */
[----:B------:R-:W-:Y:S01]  /*00f0*/  IMAD.MOV.U32 R9, RZ, RZ, RZ ;  /* 0x000000ffff097224 */ /* 0x000fe200078e00ff */
[----:B------:R-:W-:Y:S01]  /*0100*/  CS2R R10, SRZ ;  /* 0x00000000000a7805 */ /* 0x000fe2000001ff00 */
[----:B------:R-:W-:Y:S02]  /*0110*/  IMAD.MOV.U32 R13, RZ, RZ, RZ ;  /* 0x000000ffff0d7224 */ /* 0x000fe400078e00ff */
[----:B0-----:R-:W-:-:S07]  /*0120*/  IMAD R4, R5, UR4, RZ ;  /* 0x0000000405047c24 */ /* 0x001fce000f8e02ff */
.L_x_2:
[----:B------:R-:W-:-:S05]  /*0130*/  IADD3 R7, P0, PT, R0, R9, RZ ;  /* 0x0000000900077210 */ /* 0x000fca0007f1e0ff */
[----:B------:R-:W-:Y:S01]  /*0140*/  IMAD.X R8, RZ, RZ, R10, P0 ;  /* 0x000000ffff087224 */ /* 0x000fe200000e060a */
[----:B------:R-:W-:-:S04]  /*0150*/  LEA R2, P0, R7, UR10, 0x3 ;  /* 0x0000000a07027c11 */ /* 0x000fc8000f8018ff */
[----:B------:R-:W-:-:S06]  /*0160*/  LEA.HI.X R3, R7, UR11, R8, 0x3, P0 ;  /* 0x0000000b07037c11 */ /* 0x000fcc00080f1c08 */
[----:B------:R-:W2:Y:S01]  /*0170*/  LDG.E.64 R2, desc[UR6][R2.64] ;  /* 0x0000000602027981 */ /* 0x000ea2000c1e1b00 */
[----:B------:R-:W-:-:S04]  /*0180*/  IADD3 R7, P2, PT, R4, R7, RZ ;  /* 0x0000000704077210 */ /* 0x000fc80007f5e0ff */
[----:B------:R-:W-:Y:S01]  /*0190*/  ISETP.GE.U32.AND P1, PT, R7, UR8, PT ;  /* 0x0000000807007c0c */ /* 0x000fe2000bf26070 */
[----:B------:R-:W-:Y:S01]  /*01a0*/  IMAD.X R7, RZ, RZ, R8, P2 ;  /* 0x000000ffff077224 */ /* 0x000fe200010e0608 */
[----:B------:R-:W-:-:S04]  /*01b0*/  IADD3 R9, P2, PT, R4, R9, RZ ;  /* 0x0000000904097210 */ /* 0x000fc80007f5e0ff */
[----:B------:R-:W-:Y:S01]  /*01c0*/  ISETP.GE.U32.AND.EX P1, PT, R7, UR9, PT, P1 ;  /* 0x0000000907007c0c */ /* 0x000fe2000bf26110 */
[----:B------:R-:W-:Y:S01]  /*01d0*/  IMAD.X R10, RZ, RZ, R10, P2 ;  /* 0x000000ffff0a7224 */ /* 0x000fe200010e060a */
[----:B--2---:R-:W-:-:S04]  /*01e0*/  ISETP.GT.U32.AND P0, PT, R11, R2, PT ;  /* 0x000000020b00720c */ /* 0x004fc80003f04070 */
[----:B------:R-:W-:-:S04]  /*01f0*/  ISETP.GT.U32.AND.EX P0, PT, R13, R3, PT, P0 ;  /* 0x000000030d00720c */ /* 0x000fc80003f04100 */
[----:B------:R-:W-:Y:S02]  /*0200*/  SEL R11, R11, R2, P0 ;  /* 0x000000020b0b7207 */ /* 0x000fe40000000000 */
[----:B------:R-:W-:Y:S01]  /*0210*/  SEL R13, R13, R3, P0 ;  /* 0x000000030d0d7207 */ /* 0x000fe20000000000 */
[----:B------:R-:W-:Y:S06]  /*0220*/  @!P1 BRA `(.L_x_2) ;  /* 0xfffffffc00c09947 */ /* 0x000fec000383ffff */
.L_x_1:
[----:B------:R-:W-:Y:S05]  /*0230*/  BSYNC.RECONVERGENT B0 ;  /* 0x0000000000007941 */ /* 0x000fea0003800200 */
.L_x_0:
[----:B------:R-:W0:Y:S01]  /*0240*/  S2UR UR5, SR_CgaCtaId ;  /* 0x00000000000579c3 */ /* 0x000e220000008800 */
[----:B------:R-:W-:Y:S01]  /*0250*/  UMOV UR4, 0x400 ;  /* 0x0000040000047882 */ /* 0x000fe20000000000 */
[----:B------:R-:W-:Y:S01]  /*0260*/  ISETP.GE.U32.AND P0, PT, R5, 0x2, PT ;  /* 0x000000020500780c */ /* 0x000fe20003f06070 */
[----:B------:R-:W-:Y:S02]  /*0270*/  IMAD.MOV.U32 R2, RZ, RZ, R11 ;  /* 0x000000ffff027224 */ /* 0x000fe400078e000b */
[----:B------:R-:W-:Y:S01]  /*0280*/  IMAD.MOV.U32 R3, RZ, RZ, R13 ;  /* 0x000000ffff037224 */ /* 0x000fe200078e000d */
[----:B0-----:R-:W-:-:S06]  /*0290*/  ULEA UR4, UR5, UR4, 0x18 ;  /* 0x0000000405047291 */ /* 0x001fcc000f8ec0ff */
[----:B------:R-:W-:-:S05]  /*02a0*/  LEA R7, R6, UR4, 0x3 ;  /* 0x0000000406077c11 */ /* 0x000fca000f8e18ff */
[----:B------:R0:W-:Y:S01]  /*02b0*/  STS.64 [R7], R2 ;  /* 0x0000000207007388 */ /* 0x0001e20000000a00 */
[----:B------:R-:W-:Y:S06]  /*02c0*/  BAR.SYNC.DEFER_BLOCKING 0x0 ;  /* 0x0000000000007b1d */ /* 0x000fec0000010000 */
[----:B------:R-:W-:Y:S05]  /*02d0*/  @!P0 BRA `(.L_x_3) ;  /* 0x0000000000508947 */ /* 0x000fea0003800000 */
[----:B------:R-:W-:Y:S01]  /*02e0*/  SHF.R.U32.HI R0, RZ, 0x1, R5 ;  /* 0x00000001ff007819 */ /* 0x000fe20000011605 */
[----:B------:R-:W-:-:S07]  /*02f0*/  IMAD.MOV.U32 R9, RZ, RZ, RZ ;  /* 0x000000ffff097224 */ /* 0x000fce00078e00ff */
.L_x_6:
[----:B------:R-:W-:Y:S01]  /*0300*/  ISETP.GT.U32.AND P0, PT, R0, R6, PT ;  /* 0x000000060000720c */ /* 0x000fe20003f04070 */
[----:B------:R-:W-:Y:S03]  /*0310*/  BSSY.RECONVERGENT B0, `(.L_x_4) ;  /* 0x0000009000007945 */ /* 0x000fe60003800200 */
[----:B------:R-:W-:-:S13]  /*0320*/  ISETP.GT.U32.AND.EX P0, PT, R9, RZ, PT, P0 ;  /* 0x000000ff0900720c */ /* 0x000fda0003f04100 */
[----:B-1----:R-:W-:Y:S05]  /*0330*/  @!P0 BRA `(.L_x_5) ;  /* 0x0000000000188947 */ /* 0x002fea0003800000 */
[----:B------:R-:W-:Y:S01]  /*0340*/  IMAD R4, R0, 0x8, R7 ;  /* 0x0000000800047824 */ /* 0x000fe200078e0207 */
[----:B0-----:R-:W-:Y:S05]  /*0350*/  LDS.64 R2, [R7] ;  /* 0x0000000007027984 */ /* 0x001fea0000000a00 */
[----:B------:R-:W0:Y:S02]  /*0360*/  LDS.64 R4, [R4] ;  /* 0x0000000004047984 */ /* 0x000e240000000a00 */
[----:B0-----:R-:W-:-:S04]  /*0370*/  ISETP.GE.U32.AND P0, PT, R2, R4, PT ;  /* 0x000000040200720c */ /* 0x001fc80003f06070 */
[----:B------:R-:W-:-:S13]  /*0380*/  ISETP.GE.U32.AND.EX P0, PT, R3, R5, PT, P0 ;  /* 0x000000050300720c */ /* 0x000fda0003f06100 */
[----:B------:R1:W-:Y:S02]  /*0390*/  @!P0 STS.64 [R7], R4 ;  /* 0x0000000407008388 */ /* 0x0003e40000000a00 */
.L_x_5:
[----:B------:R-:W-:Y:S05]  /*03a0*/  BSYNC.RECONVERGENT B0 ;  /* 0x0000000000007941 */ /* 0x000fea0003800200 */
.L_x_4:
[----:B------:R-:W-:Y:S01]  /*03b0*/  BAR.SYNC.DEFER_BLOCKING 0x0 ;  /* 0x0000000000007b1d */ /* 0x000fe20000010000 */
[C---:B------:R-:W-:Y:S02]  /*03c0*/  ISETP.GT.U32.AND P0, PT, R0.reuse, 0x1, PT ;  /* 0x000000010000780c */ /* 0x040fe40003f04070 */
[--C-:B0-----:R-:W-:Y:S02]  /*03d0*/  SHF.R.U32.HI R2, RZ, 0x1, R9.reuse ;  /* 0x00000001ff027819 */ /* 0x101fe40000011609 */
[----:B------:R-:W-:Y:S02]  /*03e0*/  ISETP.GT.U32.AND.EX P0, PT, R9, RZ, PT, P0 ;  /* 0x000000ff0900720c */ /* 0x000fe40003f04100 */
[----:B------:R-:W-:Y:S01]  /*03f0*/  SHF.R.U64 R0, R0, 0x1, R9 ;  /* 0x0000000100007819 */ /* 0x000fe20000001209 */
[----:B------:R-:W-:-:S10]  /*0400*/  IMAD.MOV.U32 R9, RZ, RZ, R2 ;  /* 0x000000ffff097224 */ /* 0x000fd400078e0002 */
[----:B------:R-:W-:Y:S05]  /*0410*/  @P0 BRA `(.L_x_6) ;  /* 0xfffffffc00b80947 */ /* 0x000fea000383ffff */
.L_x_3:
[----:B------:R-:W-:-:S13]  /*0420*/  ISETP.NE.AND P0, PT, R6, RZ, PT ;  /* 0x000000ff0600720c */ /* 0x000fda0003f05270 */
[----:B------:R-:W-:Y:S05]  /*0430*/  @P0 EXIT ;  /* 0x000000000000094d */ /* 0x000fea0003800000 */
[----:B0-----:R-:W0:Y:S01]  /*0440*/  LDC.64 R2, c[0x0][0x390] ;  /* 0x0000e400ff027b82 */ /* 0x001e220000000a00 */
[----:B------:R-:W-:Y:S01]  /*0450*/  BSSY B0, `(.L_x_7) ;  /* 0x0000007000007945 */ /* 0x000fe20003800000 */
[----:B-1----:R-:W-:-:S07]  /*0460*/  IMAD.MOV.U32 R5, RZ, RZ, 0x1 ;  /* 0x00000001ff057424 */ /* 0x002fce00078e00ff */
.L_x_8:
[----:B------:R-:W-:Y:S01]  /*0470*/  IMAD.MOV.U32 R4, RZ, RZ, RZ ;  /* 0x000000ffff047224 */ /* 0x000fe200078e00ff */
[----:B------:R-:W-:Y:S05]  /*0480*/  YIELD ;  /* 0x0000000000007946 */ /* 0x000fea0003800000 */
[----:B0-----:R-:W2:Y:S02]  /*0490*/  ATOMG.E.CAS.STRONG.GPU PT, R0, [R2], R4, R5 ;  /* 0x00000004020073a9 */ /* 0x001ea400001ee105 */
[----:B--2---:R-:W-:-:S13]  /*04a0*/  ISETP.NE.AND P0, PT, R0, RZ, PT ;  /* 0x000000ff0000720c */ /* 0x004fda0003f05270 */
[----:B------:R-:W-:Y:S05]  /*04b0*/  @P0 BRA `(.L_x_8) ;  /* 0xfffffffc00ec0947 */ /* 0x000fea000383ffff */
[----:B------:R-:W-:Y:S05]  /*04c0*/  BSYNC B0 ;  /* 0x0000000000007941 */ /* 0x000fea0003800000 */
.L_x_7:
[----:B------:R-:W0:Y:S02]  /*04d0*/  LDC.64 R4, c[0x0][0x388] ;  /* 0x0000e200ff047b82 */ /* 0x000e240000000a00 */
[----:B0-----:R-:W2:Y:S06]  /*04e0*/  LDG.E.64 R6, desc[UR6][R4.64] ;  /* 0x0000000604067981 */ /* 0x001eac000c1e1b00 */
[----:B------:R-:W0:Y:S01]  /*04f0*/  S2UR UR5, SR_CgaCtaId ;  /* 0x00000000000579c3 */ /* 0x000e220000008800 */
[----:B------:R-:W-:Y:S02]  /*0500*/  UMOV UR4, 0x400 ;  /* 0x0000040000047882 */ /* 0x000fe40000000000 */
[----:B0-----:R-:W-:-:S09]  /*0510*/  ULEA UR4, UR5, UR4, 0x18 ;  /* 0x0000000405047291 */ /* 0x001fd2000f8ec0ff */
[----:B------:R-:W2:Y:S02]  /*0520*/  LDS.64 R8, [UR4] ;  /* 0x00000004ff087984 */ /* 0x000ea40008000a00 */
[----:B--2---:R-:W-:-:S04]  /*0530*/  ISETP.GE.U32.AND P0, PT, R6, R8, PT ;  /* 0x000000080600720c */ /* 0x004fc80003f06070 */
[----:B------:R-:W-:-:S13]  /*0540*/  ISETP.GE.U32.AND.EX P0, PT, R7, R9, PT, P0 ;  /* 0x000000090700720c */ /* 0x000fda0003f06100 */
[----:B------:R-:W-:Y:S04]  /*0550*/  @!P0 STG.E.64 desc[UR6][R4.64], R8 ;  /* 0x0000000804008986 */ /* 0x000fe8000c101b06 */
[----:B------:R-:W-:Y:S01]  /*0560*/  ATOMG.E.EXCH.STRONG.GPU PT, RZ, desc[UR6][R2.64], RZ ;  /* 0x800000ff02ff79a8 */ /* 0x000fe2000c1ef106 */
[----:B------:R-:W-:Y:S05]  /*0570*/  EXIT ;  /* 0x000000000000794d */ /* 0x000fea0003800000 */
.L_x_9:
[----:B------:R-:W-:-:S00]  /*0580*/  BRA `(.L_x_9) ;  /* 0xfffffffc00fc7947 */ /* 0x000fc0000383ffff */
[----:B------:R-:W-:-:S00]  /*0590*/  NOP ;  /* 0x0000000000007918 */ /* 0x000fc00000000000 */
        /* <DEDUP_REMOVED lines=14> */
.L_x_10:


//--------------------- .nv.shared._Z19find_maximum_kernelPyS_Piy --------------------------
	.section	.nv.shared._Z19find_maximum_kernelPyS_Piy,"aw",@nobits
	.sectionflags	@""
	.align	8
.nv.shared._Z19find_maximum_kernelPyS_Piy:
	.zero		3072


//--------------------- .nv.shared.reserved.0     --------------------------
	.section	.nv.shared.reserved.0,"aw",@nobits
	.weak		__nv_reservedSMEM_offset_0_alias
	.size		__nv_reservedSMEM_offset_0_alias, 0, 64
	.other		__nv_reservedSMEM_offset_0_alias,@"STO_CUDA_RESERVED_SHARED STV_DEFAULT"
__nv_reservedSMEM_offset_0_alias:
	.zero		0
	.zero		64


//--------------------- .nv.constant0._Z19find_maximum_kernelPyS_Piy --------------------------
	.section	.nv.constant0._Z19find_maximum_kernelPyS_Piy,"a",@progbits
	.sectionflags	@""
	.align	4
.nv.constant0._Z19find_maximum_kernelPyS_Piy:
	.zero		928


//--------------------- SYMBOLS --------------------------

	.type		.nv.reservedSmem.offset0,@object
	.size		.nv.reservedSmem.offset0,0x4
	.type		.nv.reservedSmem.cap,@object
	.size		.nv.reservedSmem.cap,0x4
